//
// Generated by NVIDIA NVVM Compiler
//
// Compiler Build ID: CL-36424714
// Cuda compilation tools, release 13.0, V13.0.88
// Based on NVVM 20.0.0
//

.version 9.0
.target sm_100
.address_size 64

	// .globl	_Z12d_vector_addPfS_S_i

.visible .entry _Z12d_vector_addPfS_S_i(
	.param .u64 .ptr .align 1 _Z12d_vector_addPfS_S_i_param_0,
	.param .u64 .ptr .align 1 _Z12d_vector_addPfS_S_i_param_1,
	.param .u64 .ptr .align 1 _Z12d_vector_addPfS_S_i_param_2,
	.param .u32 _Z12d_vector_addPfS_S_i_param_3
)
{
	.reg .pred 	%p<2>;
	.reg .b32 	%r<6>;
	.reg .b32 	%f<4>;
	.reg .b64 	%rd<11>;

	ld.param.u64 	%rd1, [_Z12d_vector_addPfS_S_i_param_0];
	ld.param.u64 	%rd2, [_Z12d_vector_addPfS_S_i_param_1];
	ld.param.u64 	%rd3, [_Z12d_vector_addPfS_S_i_param_2];
	ld.param.u32 	%r2, [_Z12d_vector_addPfS_S_i_param_3];
	mov.u32 	%r3, %ctaid.x;
	mov.u32 	%r4, %ntid.x;
	mov.u32 	%r5, %tid.x;
	mad.lo.s32 	%r1, %r3, %r4, %r5;
	setp.ge.s32 	%p1, %r1, %r2;
	@%p1 bra 	$L__BB0_2;
	cvta.to.global.u64 	%rd4, %rd1;
	cvta.to.global.u64 	%rd5, %rd2;
	cvta.to.global.u64 	%rd6, %rd3;
	mul.wide.s32 	%rd7, %r1, 4;
	add.s64 	%rd8, %rd4, %rd7;
	ld.global.f32 	%f1, [%rd8];
	add.s64 	%rd9, %rd5, %rd7;
	ld.global.f32 	%f2, [%rd9];
	add.f32 	%f3, %f1, %f2;
	add.s64 	%rd10, %rd6, %rd7;
	st.global.f32 	[%rd10], %f3;
$L__BB0_2:
	ret;

}


// ===== COMPILED SASS (sm_100) =====

	.target	sm_100

	.elftype	@"ET_EXEC"


//--------------------- .note.nv.tkinfo           --------------------------
	.section	.note.nv.tkinfo,"",@"SHT_NOTE"
	.sectionflags	@"SHF_NOTE_NV_TKINFO"
	.tkinfo
        /*0018*/ 	.word	0x00000002
        /*0030*/ 	.string	""
        /*0030*/ 	.string	"ptxas"
        /*0030*/ 	.string	"Cuda compilation tools, release 13.0, V13.0.88"
        /*0030*/ 	.string	"Build cuda_13.0.r13.0/compiler.36424714_0"
        /*0030*/ 	.string	"-arch sm_100 -m 64 "



//--------------------- .note.nv.cuinfo           --------------------------
	.section	.note.nv.cuinfo,"",@"SHT_NOTE"
	.sectionflags	@"SHF_NOTE_NV_CUINFO"
        /*0018*/ 	.short	0x0002
        /*001a*/ 	.short	0x0064
        /*001c*/ 	.short	0x0082
	.zero		2


//--------------------- .nv.info                  --------------------------
	.section	.nv.info,"",@"SHT_CUDA_INFO"
	.align	4


	//----- nvinfo : EIATTR_REGCOUNT
	.align		4
        /*0000*/ 	.byte	0x04, 0x2f
        /*0002*/ 	.short	(.L_1 - .L_0)
	.align		4
.L_0:
        /*0004*/ 	.word	index@(_Z12d_vector_addPfS_S_i)
        /*0008*/ 	.word	0x0000000c


	//----- nvinfo : EIATTR_FRAME_SIZE
	.align		4
.L_1:
        /*000c*/ 	.byte	0x04, 0x11
        /*000e*/ 	.short	(.L_3 - .L_2)
	.align		4
.L_2:
        /*0010*/ 	.word	index@(_Z12d_vector_addPfS_S_i)
        /*0014*/ 	.word	0x00000000


	//----- nvinfo : EIATTR_MIN_STACK_SIZE
	.align		4
.L_3:
        /*0018*/ 	.byte	0x04, 0x12
        /*001a*/ 	.short	(.L_5 - .L_4)
	.align		4
.L_4:
        /*001c*/ 	.word	index@(_Z12d_vector_addPfS_S_i)
        /*0020*/ 	.word	0x00000000
.L_5:


//--------------------- .nv.compat                --------------------------
	.section	.nv.compat,"",@"SHT_CUDA_COMPAT_INFO"
	.align	4
        /*0000*/ 	.byte	0x02, 0x09, 0x00, 0x00, 0x02, 0x02, 0x01, 0x00, 0x02, 0x05, 0x05, 0x00, 0x03, 0x07, 0x01, 0x01
        /*0010*/ 	.byte	0x02, 0x03, 0x00, 0x00, 0x02, 0x06, 0x01, 0x00, 0x04, 0x0b, 0x08, 0x00, 0x09, 0x00, 0x00, 0x00
        /*0020*/ 	.byte	0x00, 0x00, 0x00, 0x00


//--------------------- .nv.info._Z12d_vector_addPfS_S_i --------------------------
	.section	.nv.info._Z12d_vector_addPfS_S_i,"",@"SHT_CUDA_INFO"
	.sectionflags	@""
	.align	4


	//----- nvinfo : EIATTR_CUDA_API_VERSION
	.align		4
        /*0000*/ 	.byte	0x04, 0x37
        /*0002*/ 	.short	(.L_7 - .L_6)
.L_6:
        /*0004*/ 	.word	0x00000082


	//----- nvinfo : EIATTR_KPARAM_INFO
	.align		4
.L_7:
        /*0008*/ 	.byte	0x04, 0x17
        /*000a*/ 	.short	(.L_9 - .L_8)
.L_8:
        /*000c*/ 	.word	0x00000000
        /*0010*/ 	.short	0x0003
        /*0012*/ 	.short	0x0018
        /*0014*/ 	.byte	0x00, 0xf0, 0x11, 0x00


	//----- nvinfo : EIATTR_KPARAM_INFO
	.align		4
.L_9:
        /*0018*/ 	.byte	0x04, 0x17
        /*001a*/ 	.short	(.L_11 - .L_10)
.L_10:
        /*001c*/ 	.word	0x00000000
        /*0020*/ 	.short	0x0002
        /*0022*/ 	.short	0x0010
        /*0024*/ 	.byte	0x00, 0xf5, 0x21, 0x00


	//----- nvinfo : EIATTR_KPARAM_INFO
	.align		4
.L_11:
        /*0028*/ 	.byte	0x04, 0x17
        /*002a*/ 	.short	(.L_13 - .L_12)
.L_12:
        /*002c*/ 	.word	0x00000000
        /*0030*/ 	.short	0x0001
        /*0032*/ 	.short	0x0008
        /*0034*/ 	.byte	0x00, 0xf5, 0x21, 0x00


	//----- nvinfo : EIATTR_KPARAM_INFO
	.align		4
.L_13:
        /*0038*/ 	.byte	0x04, 0x17
        /*003a*/ 	.short	(.L_15 - .L_14)
.L_14:
        /*003c*/ 	.word	0x00000000
        /*0040*/ 	.short	0x0000
        /*0042*/ 	.short	0x0000
        /*0044*/ 	.byte	0x00, 0xf5, 0x21, 0x00


	//----- nvinfo : EIATTR_SPARSE_MMA_MASK
	.align		4
.L_15:
        /*0048*/ 	.byte	0x03, 0x50
        /*004a*/ 	.short	0x0000


	//----- nvinfo : EIATTR_MAXREG_COUNT
	.align		4
        /*004c*/ 	.byte	0x03, 0x1b
        /*004e*/ 	.short	0x00ff


	//----- nvinfo : EIATTR_MERCURY_ISA_VERSION
	.align		4
        /*0050*/ 	.byte	0x03, 0x5f
        /*0052*/ 	.short	0x0101


	//----- nvinfo : EIATTR_VRC_CTA_INIT_COUNT
	.align		4
        /*0054*/ 	.byte	0x02, 0x4a
	.zero		1
	.zero		1


	//----- nvinfo : EIATTR_EXIT_INSTR_OFFSETS
	.align		4
        /*0058*/ 	.byte	0x04, 0x1c
        /*005a*/ 	.short	(.L_17 - .L_16)


	//   ....[0]....
.L_16:
        /*005c*/ 	.word	0x00000070


	//   ....[1]....
        /*0060*/ 	.word	0x00000130


	//----- nvinfo : EIATTR_CBANK_PARAM_SIZE
	.align		4
.L_17:
        /*0064*/ 	.byte	0x03, 0x19
        /*0066*/ 	.short	0x001c


	//----- nvinfo : EIATTR_PARAM_CBANK
	.align		4
        /*0068*/ 	.byte	0x04, 0x0a
        /*006a*/ 	.short	(.L_19 - .L_18)
	.align		4
.L_18:
        /*006c*/ 	.word	index@(.nv.constant0._Z12d_vector_addPfS_S_i)
        /*0070*/ 	.short	0x0380
        /*0072*/ 	.short	0x001c


	//----- nvinfo : EIATTR_SW_WAR
	.align		4
.L_19:
        /*0074*/ 	.byte	0x04, 0x36
        /*0076*/ 	.short	(.L_21 - .L_20)
.L_20:
        /*0078*/ 	.word	0x00000008
.L_21:


//--------------------- .nv.callgraph             --------------------------
	.section	.nv.callgraph,"",@"SHT_CUDA_CALLGRAPH"
	.align	4
	.sectionentsize	8
	.align		4
        /*0000*/ 	.word	0x00000000
	.align		4
        /*0004*/ 	.word	0xffffffff
	.align		4
        /*0008*/ 	.word	0x00000000
	.align		4
        /*000c*/ 	.word	0xfffffffe
	.align		4
        /*0010*/ 	.word	0x00000000
	.align		4
        /*0014*/ 	.word	0xfffffffd
	.align		4
        /*0018*/ 	.word	0x00000000
	.align		4
        /*001c*/ 	.word	0xfffffffc


//--------------------- .text._Z12d_vector_addPfS_S_i --------------------------
	.section	.text._Z12d_vector_addPfS_S_i,"ax",@progbits
	.align	128
        .global         _Z12d_vector_addPfS_S_i
        .type           _Z12d_vector_addPfS_S_i,@function
        .size           _Z12d_vector_addPfS_S_i,(.L_x_1 - _Z12d_vector_addPfS_S_i)
        .other          _Z12d_vector_addPfS_S_i,@"STO_CUDA_ENTRY STV_DEFAULT"
_Z12d_vector_addPfS_S_i:
.text._Z12d_vector_addPfS_S_i:
[----:B------:R-:W-:Y:S01]  /*0000*/  LDC R1, c[0x0][0x37c] ;  /* 0x0000df00ff017b82 */ /* 0x000fe20000000800 */
[----:B------:R-:W0:Y:S07]  /*0010*/  S2R R0, SR_TID.X ;  /* 0x0000000000007919 */ /* 0x000e2e0000002100 */
[----:B------:R-:W0:Y:S01]  /*0020*/  S2UR UR4, SR_CTAID.X ;  /* 0x00000000000479c3 */ /* 0x000e220000002500 */
[----:B------:R-:W1:Y:S07]  /*0030*/  LDCU UR5, c[0x0][0x398] ;  /* 0x00007300ff0577ac */ /* 0x000e6e0008000800 */
[----:B------:R-:W0:Y:S02]  /*0040*/  LDC R9, c[0x0][0x360] ;  /* 0x0000d800ff097b82 */ /* 0x000e240000000800 */
[----:B0-----:R-:W-:-:S05]  /*0050*/  IMAD R9, R9, UR4, R0 ;  /* 0x0000000409097c24 */ /* 0x001fca000f8e0200 */
[----:B-1----:R-:W-:-:S13]  /*0060*/  ISETP.GE.AND P0, PT, R9, UR5, PT ;  /* 0x0000000509007c0c */ /* 0x002fda000bf06270 */
[----:B------:R-:W-:Y:S05]  /*0070*/  @P0 EXIT ;  /* 0x000000000000094d */ /* 0x000fea0003800000 */
[----:B------:R-:W0:Y:S01]  /*0080*/  LDC.64 R2, c[0x0][0x380] ;  /* 0x0000e000ff027b82 */ /* 0x000e220000000a00 */
[----:B------:R-:W1:Y:S07]  /*0090*/  LDCU.64 UR4, c[0x0][0x358] ;  /* 0x00006b00ff0477ac */ /* 0x000e6e0008000a00 */
[----:B------:R-:W2:Y:S08]  /*00a0*/  LDC.64 R4, c[0x0][0x388] ;  /* 0x0000e200ff047b82 */ /* 0x000eb00000000a00 */
[----:B------:R-:W3:Y:S01]  /*00b0*/  LDC.64 R6, c[0x0][0x390] ;  /* 0x0000e400ff067b82 */ /* 0x000ee20000000a00 */
[----:B0-----:R-:W-:-:S06]  /*00c0*/  IMAD.WIDE R2, R9, 0x4, R2 ;  /* 0x0000000409027825 */ /* 0x001fcc00078e0202 */
[----:B-1----:R-:W4:Y:S01]  /*00d0*/  LDG.E R2, desc[UR4][R2.64] ;  /* 0x0000000402027981 */ /* 0x002f22000c1e1900 */
[----:B--2---:R-:W-:-:S06]  /*00e0*/  IMAD.WIDE R4, R9, 0x4, R4 ;  /* 0x0000000409047825 */ /* 0x004fcc00078e0204 */
[----:B------:R-:W4:Y:S01]  /*00f0*/  LDG.E R5, desc[UR4][R4.64] ;  /* 0x0000000404057981 */ /* 0x000f22000c1e1900 */
[----:B---3--:R-:W-:-:S04]  /*0100*/  IMAD.WIDE R6, R9, 0x4, R6 ;  /* 0x0000000409067825 */ /* 0x008fc800078e0206 */
[----:B----4-:R-:W-:-:S05]  /*0110*/  FADD R9, R2, R5 ;  /* 0x0000000502097221 */ /* 0x010fca0000000000 */
[----:B------:R-:W-:Y:S01]  /*0120*/  STG.E desc[UR4][R6.64], R9 ;  /* 0x0000000906007986 */ /* 0x000fe2000c101904 */
[----:B------:R-:W-:Y:S05]  /*0130*/  EXIT ;  /* 0x000000000000794d */ /* 0x000fea0003800000 */
.L_x_0:
[----:B------:R-:W-:-:S00]  /*0140*/  BRA `(.L_x_0) ;  /* 0xfffffffc00fc7947 */ /* 0x000fc0000383ffff */
[----:B------:R-:W-:-:S00]  /*0150*/  NOP ;  /* 0x0000000000007918 */ /* 0x000fc00000000000 */
        /* <DEDUP_REMOVED lines=10> */
.L_x_1:


//--------------------- .nv.shared.reserved.0     --------------------------
	.section	.nv.shared.reserved.0,"aw",@nobits
	.weak		__nv_reservedSMEM_offset_0_alias
	.size		__nv_reservedSMEM_offset_0_alias, 0, 64
	.other		__nv_reservedSMEM_offset_0_alias,@"STO_CUDA_RESERVED_SHARED STV_DEFAULT"
__nv_reservedSMEM_offset_0_alias:
	.zero		0
	.zero		64


//--------------------- .nv.constant0._Z12d_vector_addPfS_S_i --------------------------
	.section	.nv.constant0._Z12d_vector_addPfS_S_i,"a",@progbits
	.sectionflags	@""
	.align	4
.nv.constant0._Z12d_vector_addPfS_S_i:
	.zero		924


//--------------------- SYMBOLS --------------------------

	.type		.nv.reservedSmem.offset0,@object
	.size		.nv.reservedSmem.offset0,0x4
